//
// Generated by NVIDIA NVVM Compiler
//
// Compiler Build ID: CL-36424714
// Cuda compilation tools, release 13.0, V13.0.88
// Based on NVVM 20.0.0
//

.version 9.0
.target sm_100
.address_size 64

	// .globl	default_function_kernel

.visible .entry default_function_kernel(
	.param .u64 .ptr .align 1 default_function_kernel_param_0,
	.param .u64 .ptr .align 1 default_function_kernel_param_1
)
.maxntid 32
{
	.reg .b32 	%r<5>;
	.reg .b32 	%f<3>;
	.reg .b64 	%rd<8>;

	ld.param.u64 	%rd1, [default_function_kernel_param_0];
	ld.param.u64 	%rd2, [default_function_kernel_param_1];
	cvta.to.global.u64 	%rd3, %rd1;
	cvta.to.global.u64 	%rd4, %rd2;
	mov.u32 	%r1, %ctaid.x;
	shl.b32 	%r2, %r1, 5;
	mov.u32 	%r3, %tid.x;
	or.b32  	%r4, %r2, %r3;
	mul.wide.u32 	%rd5, %r4, 4;
	add.s64 	%rd6, %rd4, %rd5;
	ld.global.nc.f32 	%f1, [%rd6];
	sin.approx.f32 	%f2, %f1;
	add.s64 	%rd7, %rd3, %rd5;
	st.global.f32 	[%rd7], %f2;
	ret;

}
	// .globl	default_function_kernel_4
.visible .entry default_function_kernel_4(
	.param .u64 .ptr .align 1 default_function_kernel_4_param_0,
	.param .u64 .ptr .align 1 default_function_kernel_4_param_1,
	.param .u64 .ptr .align 1 default_function_kernel_4_param_2
)
.maxntid 16
{
	.reg .pred 	%p<15>;
	.reg .b32 	%r<25>;
	.reg .b32 	%f<48>;
	.reg .b64 	%rd<12>;

	ld.param.u64 	%rd1, [default_function_kernel_4_param_0];
	ld.param.u64 	%rd2, [default_function_kernel_4_param_1];
	ld.param.u64 	%rd3, [default_function_kernel_4_param_2];
	cvta.to.global.u64 	%rd4, %rd3;
	cvta.to.global.u64 	%rd5, %rd2;
	mov.u32 	%r12, %ctaid.x;
	shl.b32 	%r13, %r12, 4;
	mov.u32 	%r14, %tid.x;
	or.b32  	%r1, %r13, %r14;
	mul.wide.u32 	%rd6, %r1, 4;
	add.s64 	%rd7, %rd5, %rd6;
	ld.global.nc.f32 	%f1, [%rd7];
	add.s64 	%rd8, %rd4, %rd6;
	ld.global.nc.f32 	%f20, [%rd8];
	abs.f32 	%f2, %f20;
	abs.f32 	%f47, %f1;
	setp.lt.f32 	%p1, %f47, %f2;
	@%p1 bra 	$L__BB1_12;
	mul.f32 	%f4, %f2, 0f4B000000;
	setp.gtu.f32 	%p2, %f47, %f4;
	@%p2 bra 	$L__BB1_8;
	div.approx.f32 	%f21, %f47, %f2;
	cvt.rzi.f32.f32 	%f45, %f21;
	neg.f32 	%f6, %f2;
	fma.rn.f32 	%f7, %f6, %f45, %f47;
	mov.b32 	%r2, %f7;
	mov.b32 	%r15, %f2;
	setp.lt.u32 	%p3, %r2, %r15;
	@%p3 bra 	$L__BB1_7;
	setp.lt.u32 	%p4, %r2, -2147483647;
	@%p4 bra 	$L__BB1_5;
	add.f32 	%f26, %f45, 0fBF800000;
	setp.lt.f32 	%p7, %f7, %f6;
	add.f32 	%f27, %f26, 0fBF800000;
	selp.f32 	%f45, %f27, %f26, %p7;
	bra.uni 	$L__BB1_7;
$L__BB1_5:
	add.f32 	%f45, %f45, 0f3F800000;
	add.f32 	%f22, %f2, %f2;
	setp.ltu.f32 	%p5, %f7, %f22;
	@%p5 bra 	$L__BB1_7;
	add.f32 	%f23, %f45, 0f3F800000;
	fma.rn.f32 	%f24, %f2, 0fC0400000, %f7;
	setp.ge.f32 	%p6, %f24, 0f00000000;
	add.f32 	%f25, %f23, 0f3F800000;
	selp.f32 	%f45, %f25, %f23, %p6;
$L__BB1_7:
	fma.rn.f32 	%f47, %f6, %f45, %f47;
	bra.uni 	$L__BB1_12;
$L__BB1_8:
	mov.b32 	%r3, %f47;
	mov.b32 	%r16, %f4;
	and.b32  	%r4, %r16, -8388608;
	and.b32  	%r17, %r3, 8388607;
	or.b32  	%r23, %r17, 1065353216;
	and.b32  	%r18, %r16, 8388607;
	or.b32  	%r6, %r18, 1065353216;
	mov.b32 	%f46, %r23;
	sub.s32 	%r19, %r3, %r4;
	add.s32 	%r20, %r19, 192937984;
	and.b32  	%r24, %r20, -8388608;
	setp.eq.s32 	%p8, %r24, 0;
	@%p8 bra 	$L__BB1_11;
	mov.b32 	%f28, %r6;
	rcp.approx.ftz.f32 	%f14, %f28;
	neg.f32 	%f15, %f28;
$L__BB1_10:
	min.u32 	%r21, %r24, 192937984;
	add.s32 	%r22, %r23, %r21;
	mov.b32 	%f29, %r22;
	mul.f32 	%f30, %f14, %f29;
	fma.rn.f32 	%f31, %f15, %f30, %f29;
	fma.rn.f32 	%f32, %f31, %f14, %f30;
	fma.rn.f32 	%f33, %f15, %f32, %f29;
	fma.rz.f32 	%f34, %f33, %f14, %f32;
	cvt.rzi.f32.f32 	%f35, %f34;
	fma.rn.f32 	%f46, %f15, %f35, %f29;
	sub.s32 	%r24, %r24, %r21;
	mov.b32 	%r23, %f46;
	setp.ne.s32 	%p9, %r24, 0;
	setp.ne.s32 	%p10, %r23, 0;
	and.pred  	%p11, %p9, %p10;
	@%p11 bra 	$L__BB1_10;
$L__BB1_11:
	mov.b32 	%f37, %r4;
	setp.leu.f32 	%p12, %f2, 0f00000000;
	setp.gt.u32 	%p13, %r3, 2139095039;
	selp.f32 	%f38, 0f7FFFFFFF, %f37, %p13;
	selp.f32 	%f39, 0f7FFFFFFF, %f38, %p12;
	mul.f32 	%f40, %f46, 0f34000000;
	mul.f32 	%f47, %f39, %f40;
$L__BB1_12:
	cvta.to.global.u64 	%rd9, %rd1;
	abs.f32 	%f41, %f47;
	setp.nan.f32 	%p14, %f41, %f41;
	copysign.f32 	%f42, %f1, %f47;
	selp.f32 	%f43, %f47, %f42, %p14;
	sub.f32 	%f44, %f43, %f1;
	add.s64 	%rd11, %rd9, %rd6;
	st.global.f32 	[%rd11], %f44;
	ret;

}
	// .globl	default_function_kernel_1
.visible .entry default_function_kernel_1(
	.param .u64 .ptr .align 1 default_function_kernel_1_param_0,
	.param .u64 .ptr .align 1 default_function_kernel_1_param_1
)
{
	.reg .pred 	%p<4>;
	.reg .b32 	%r<2>;
	.reg .b32 	%f<27>;
	.reg .b64 	%rd<8>;

	ld.param.u64 	%rd1, [default_function_kernel_1_param_0];
	ld.param.u64 	%rd2, [default_function_kernel_1_param_1];
	cvta.to.global.u64 	%rd3, %rd1;
	cvta.to.global.u64 	%rd4, %rd2;
	mov.u32 	%r1, %ctaid.x;
	mul.wide.u32 	%rd5, %r1, 4;
	add.s64 	%rd6, %rd4, %rd5;
	ld.global.nc.f32 	%f1, [%rd6];
	cos.approx.f32 	%f2, %f1;
	abs.f32 	%f3, %f2;
	fma.rn.f32 	%f4, %f3, 0fBF000000, 0f3F000000;
	rsqrt.approx.ftz.f32 	%f5, %f4;
	mul.f32 	%f6, %f5, %f4;
	mul.f32 	%f7, %f5, 0fBF000000;
	fma.rn.f32 	%f8, %f6, %f7, 0f3F000000;
	fma.rn.f32 	%f9, %f6, %f8, %f6;
	setp.eq.f32 	%p1, %f3, 0f3F800000;
	selp.f32 	%f10, 0f00000000, %f9, %p1;
	setp.gt.f32 	%p2, %f3, 0f3F0F5C29;
	selp.f32 	%f11, %f10, %f3, %p2;
	copysign.f32 	%f12, %f2, %f11;
	mul.f32 	%f13, %f12, %f12;
	fma.rn.f32 	%f14, %f13, 0f3D10ECEF, 0f3C8B1ABB;
	fma.rn.f32 	%f15, %f14, %f13, 0f3CFC028C;
	fma.rn.f32 	%f16, %f15, %f13, 0f3D372139;
	fma.rn.f32 	%f17, %f16, %f13, 0f3D9993DB;
	fma.rn.f32 	%f18, %f17, %f13, 0f3E2AAAC6;
	mul.f32 	%f19, %f13, %f18;
	fma.rn.f32 	%f20, %f19, %f12, %f12;
	neg.f32 	%f21, %f20;
	selp.f32 	%f22, %f20, %f21, %p2;
	fma.rn.f32 	%f23, 0f3F6EE581, 0f3FD774EB, %f22;
	setp.gt.f32 	%p3, %f2, 0f3F0F5C29;
	selp.f32 	%f24, %f20, %f23, %p3;
	add.f32 	%f25, %f24, %f24;
	selp.f32 	%f26, %f25, %f24, %p2;
	add.s64 	%rd7, %rd3, %rd5;
	st.global.f32 	[%rd7], %f26;
	ret;

}
	// .globl	default_function_kernel_2
.visible .entry default_function_kernel_2(
	.param .u64 .ptr .align 1 default_function_kernel_2_param_0,
	.param .u64 .ptr .align 1 default_function_kernel_2_param_1
)
.maxntid 32
{
	.reg .pred 	%p<7>;
	.reg .b32 	%r<11>;
	.reg .b32 	%f<39>;
	.reg .b64 	%rd<9>;

	ld.param.u64 	%rd1, [default_function_kernel_2_param_0];
	ld.param.u64 	%rd2, [default_function_kernel_2_param_1];
	cvta.to.global.u64 	%rd3, %rd2;
	mov.u32 	%r3, %ctaid.x;
	shl.b32 	%r4, %r3, 5;
	mov.u32 	%r5, %tid.x;
	or.b32  	%r1, %r4, %r5;
	mul.wide.u32 	%rd4, %r1, 4;
	add.s64 	%rd5, %rd3, %rd4;
	ld.global.nc.f32 	%f7, [%rd5];
	cos.approx.f32 	%f1, %f7;
	abs.f32 	%f2, %f1;
	fma.rn.f32 	%f8, %f1, %f1, 0f3F800000;
	rsqrt.approx.ftz.f32 	%f9, %f8;
	fma.rn.f32 	%f10, %f8, %f9, 0f3F800000;
	rcp.approx.ftz.f32 	%f11, %f10;
	mul.f32 	%f12, %f2, %f11;
	fma.rn.f32 	%f13, %f2, %f12, %f2;
	setp.gt.f32 	%p1, %f2, 0f4B000000;
	selp.f32 	%f3, %f2, %f13, %p1;
	mov.f32 	%f14, 0f3F800000;
	add.rz.f32 	%f15, %f3, %f14;
	mov.b32 	%r6, %f15;
	add.s32 	%r7, %r6, -1061158912;
	and.b32  	%r8, %r7, -8388608;
	mov.b32 	%r2, %f3;
	sub.s32 	%r9, %r2, %r8;
	mov.b32 	%f16, %r9;
	sub.s32 	%r10, 1082130432, %r8;
	mov.b32 	%f17, %r10;
	fma.rn.f32 	%f18, %f17, 0f3E800000, 0fBF800000;
	add.f32 	%f19, %f18, %f16;
	cvt.rn.f32.s32 	%f20, %r8;
	mul.f32 	%f21, %f20, 0f34000000;
	fma.rn.f32 	%f22, %f19, 0fBD39BF78, 0f3DD80012;
	fma.rn.f32 	%f23, %f22, %f19, 0fBE0778E0;
	fma.rn.f32 	%f24, %f23, %f19, 0f3E146475;
	fma.rn.f32 	%f25, %f24, %f19, 0fBE2A68DD;
	fma.rn.f32 	%f26, %f25, %f19, 0f3E4CAF9E;
	fma.rn.f32 	%f27, %f26, %f19, 0fBE800042;
	fma.rn.f32 	%f28, %f27, %f19, 0f3EAAAAE6;
	fma.rn.f32 	%f29, %f28, %f19, 0fBF000000;
	mul.f32 	%f30, %f19, %f29;
	fma.rn.f32 	%f31, %f30, %f19, %f19;
	fma.rn.f32 	%f38, %f21, 0f3F317218, %f31;
	setp.lt.u32 	%p2, %r2, 2139095040;
	@%p2 bra 	$L__BB3_2;
	setp.gt.s32 	%p3, %r2, -1082130432;
	fma.rn.f32 	%f32, %f3, 0f7F800000, 0f7F800000;
	selp.f32 	%f33, %f32, %f38, %p3;
	setp.eq.f32 	%p4, %f3, 0f00000000;
	selp.f32 	%f38, 0f80000000, %f33, %p4;
$L__BB3_2:
	setp.gt.f32 	%p5, %f2, 0f4B000000;
	cvta.to.global.u64 	%rd6, %rd1;
	add.f32 	%f34, %f38, 0f3F317218;
	selp.f32 	%f35, %f34, %f38, %p5;
	setp.num.f32 	%p6, %f2, %f2;
	copysign.f32 	%f36, %f1, %f35;
	selp.f32 	%f37, %f36, %f35, %p6;
	add.s64 	%rd8, %rd6, %rd4;
	st.global.f32 	[%rd8], %f37;
	ret;

}
	// .globl	default_function_kernel_3
.visible .entry default_function_kernel_3(
	.param .u64 .ptr .align 1 default_function_kernel_3_param_0,
	.param .u64 .ptr .align 1 default_function_kernel_3_param_1,
	.param .u64 .ptr .align 1 default_function_kernel_3_param_2
)
.maxntid 32
{
	.reg .pred 	%p<18>;
	.reg .b32 	%r<25>;
	.reg .b32 	%f<68>;
	.reg .b64 	%rd<12>;

	ld.param.u64 	%rd1, [default_function_kernel_3_param_0];
	ld.param.u64 	%rd2, [default_function_kernel_3_param_1];
	ld.param.u64 	%rd3, [default_function_kernel_3_param_2];
	cvta.to.global.u64 	%rd4, %rd3;
	cvta.to.global.u64 	%rd5, %rd2;
	mov.u32 	%r12, %ctaid.x;
	shl.b32 	%r13, %r12, 5;
	mov.u32 	%r14, %tid.x;
	or.b32  	%r1, %r13, %r14;
	mul.wide.u32 	%rd6, %r1, 4;
	add.s64 	%rd7, %rd5, %rd6;
	ld.global.nc.f32 	%f1, [%rd7];
	add.s64 	%rd8, %rd4, %rd6;
	ld.global.nc.f32 	%f20, [%rd8];
	abs.f32 	%f2, %f20;
	abs.f32 	%f67, %f1;
	setp.lt.f32 	%p1, %f67, %f2;
	@%p1 bra 	$L__BB4_12;
	mul.f32 	%f4, %f2, 0f4B000000;
	setp.gtu.f32 	%p2, %f67, %f4;
	@%p2 bra 	$L__BB4_8;
	div.approx.f32 	%f21, %f67, %f2;
	cvt.rzi.f32.f32 	%f65, %f21;
	neg.f32 	%f6, %f2;
	fma.rn.f32 	%f7, %f6, %f65, %f67;
	mov.b32 	%r2, %f7;
	mov.b32 	%r15, %f2;
	setp.lt.u32 	%p3, %r2, %r15;
	@%p3 bra 	$L__BB4_7;
	setp.lt.u32 	%p4, %r2, -2147483647;
	@%p4 bra 	$L__BB4_5;
	add.f32 	%f26, %f65, 0fBF800000;
	setp.lt.f32 	%p7, %f7, %f6;
	add.f32 	%f27, %f26, 0fBF800000;
	selp.f32 	%f65, %f27, %f26, %p7;
	bra.uni 	$L__BB4_7;
$L__BB4_5:
	add.f32 	%f65, %f65, 0f3F800000;
	add.f32 	%f22, %f2, %f2;
	setp.ltu.f32 	%p5, %f7, %f22;
	@%p5 bra 	$L__BB4_7;
	add.f32 	%f23, %f65, 0f3F800000;
	fma.rn.f32 	%f24, %f2, 0fC0400000, %f7;
	setp.ge.f32 	%p6, %f24, 0f00000000;
	add.f32 	%f25, %f23, 0f3F800000;
	selp.f32 	%f65, %f25, %f23, %p6;
$L__BB4_7:
	fma.rn.f32 	%f67, %f6, %f65, %f67;
	bra.uni 	$L__BB4_12;
$L__BB4_8:
	mov.b32 	%r3, %f67;
	mov.b32 	%r16, %f4;
	and.b32  	%r4, %r16, -8388608;
	and.b32  	%r17, %r3, 8388607;
	or.b32  	%r23, %r17, 1065353216;
	and.b32  	%r18, %r16, 8388607;
	or.b32  	%r6, %r18, 1065353216;
	mov.b32 	%f66, %r23;
	sub.s32 	%r19, %r3, %r4;
	add.s32 	%r20, %r19, 192937984;
	and.b32  	%r24, %r20, -8388608;
	setp.eq.s32 	%p8, %r24, 0;
	@%p8 bra 	$L__BB4_11;
	mov.b32 	%f28, %r6;
	rcp.approx.ftz.f32 	%f14, %f28;
	neg.f32 	%f15, %f28;
$L__BB4_10:
	min.u32 	%r21, %r24, 192937984;
	add.s32 	%r22, %r23, %r21;
	mov.b32 	%f29, %r22;
	mul.f32 	%f30, %f14, %f29;
	fma.rn.f32 	%f31, %f15, %f30, %f29;
	fma.rn.f32 	%f32, %f31, %f14, %f30;
	fma.rn.f32 	%f33, %f15, %f32, %f29;
	fma.rz.f32 	%f34, %f33, %f14, %f32;
	cvt.rzi.f32.f32 	%f35, %f34;
	fma.rn.f32 	%f66, %f15, %f35, %f29;
	sub.s32 	%r24, %r24, %r21;
	mov.b32 	%r23, %f66;
	setp.ne.s32 	%p9, %r24, 0;
	setp.ne.s32 	%p10, %r23, 0;
	and.pred  	%p11, %p9, %p10;
	@%p11 bra 	$L__BB4_10;
$L__BB4_11:
	mov.b32 	%f37, %r4;
	setp.leu.f32 	%p12, %f2, 0f00000000;
	setp.gt.u32 	%p13, %r3, 2139095039;
	selp.f32 	%f38, 0f7FFFFFFF, %f37, %p13;
	selp.f32 	%f39, 0f7FFFFFFF, %f38, %p12;
	mul.f32 	%f40, %f66, 0f34000000;
	mul.f32 	%f67, %f39, %f40;
$L__BB4_12:
	cvta.to.global.u64 	%rd9, %rd1;
	abs.f32 	%f41, %f67;
	setp.nan.f32 	%p14, %f41, %f41;
	copysign.f32 	%f42, %f1, %f67;
	selp.f32 	%f43, %f67, %f42, %p14;
	abs.f32 	%f44, %f43;
	fma.rn.f32 	%f45, %f44, 0fBF000000, 0f3F000000;
	rsqrt.approx.ftz.f32 	%f46, %f45;
	mul.f32 	%f47, %f46, %f45;
	mul.f32 	%f48, %f46, 0fBF000000;
	fma.rn.f32 	%f49, %f47, %f48, 0f3F000000;
	fma.rn.f32 	%f50, %f47, %f49, %f47;
	setp.eq.f32 	%p15, %f44, 0f3F800000;
	selp.f32 	%f51, 0f00000000, %f50, %p15;
	setp.gt.f32 	%p16, %f44, 0f3F0F5C29;
	selp.f32 	%f52, %f51, %f44, %p16;
	mul.f32 	%f53, %f52, %f52;
	fma.rn.f32 	%f54, %f53, 0f3D4DD2F7, 0f3C99CA97;
	fma.rn.f32 	%f55, %f54, %f53, 0f3D3F90E8;
	fma.rn.f32 	%f56, %f55, %f53, 0f3D993CCF;
	fma.rn.f32 	%f57, %f56, %f53, 0f3E2AAC04;
	mul.f32 	%f58, %f53, %f57;
	fma.rn.f32 	%f59, %f58, %f52, %f52;
	mul.f32 	%f60, %f59, 0fC0000000;
	fma.rn.f32 	%f61, 0f3F6EE581, 0f3FD774EB, %f60;
	selp.f32 	%f62, %f61, %f59, %p16;
	setp.num.f32 	%p17, %f62, %f62;
	copysign.f32 	%f63, %f43, %f62;
	selp.f32 	%f64, %f63, %f62, %p17;
	add.s64 	%rd11, %rd9, %rd6;
	st.global.f32 	[%rd11], %f64;
	ret;

}


// ===== COMPILED SASS (sm_100) =====

	.target	sm_100

	.elftype	@"ET_EXEC"


//--------------------- .note.nv.tkinfo           --------------------------
	.section	.note.nv.tkinfo,"",@"SHT_NOTE"
	.sectionflags	@"SHF_NOTE_NV_TKINFO"
	.tkinfo
        /*0018*/ 	.word	0x00000002
        /*0030*/ 	.string	""
        /*0030*/ 	.string	"ptxas"
        /*0030*/ 	.string	"Cuda compilation tools, release 13.0, V13.0.88"
        /*0030*/ 	.string	"Build cuda_13.0.r13.0/compiler.36424714_0"
        /*0030*/ 	.string	"-arch sm_100 -m 64 "



//--------------------- .note.nv.cuinfo           --------------------------
	.section	.note.nv.cuinfo,"",@"SHT_NOTE"
	.sectionflags	@"SHF_NOTE_NV_CUINFO"
        /*0018*/ 	.short	0x0002
        /*001a*/ 	.short	0x0064
        /*001c*/ 	.short	0x0082
	.zero		2


//--------------------- .nv.info                  --------------------------
	.section	.nv.info,"",@"SHT_CUDA_INFO"
	.align	4


	//----- nvinfo : EIATTR_REGCOUNT
	.align		4
        /*0000*/ 	.byte	0x04, 0x2f
        /*0002*/ 	.short	(.L_1 - .L_0)
	.align		4
.L_0:
        /*0004*/ 	.word	index@(default_function_kernel)
        /*0008*/ 	.word	0x0000000c


	//----- nvinfo : EIATTR_FRAME_SIZE
	.align		4
.L_1:
        /*000c*/ 	.byte	0x04, 0x11
        /*000e*/ 	.short	(.L_3 - .L_2)
	.align		4
.L_2:
        /*0010*/ 	.word	index@(default_function_kernel)
        /*0014*/ 	.word	0x00000000


	//----- nvinfo : EIATTR_REGCOUNT
	.align		4
.L_3:
        /*0018*/ 	.byte	0x04, 0x2f
        /*001a*/ 	.short	(.L_5 - .L_4)
	.align		4
.L_4:
        /*001c*/ 	.word	index@(default_function_kernel_4)
        /*0020*/ 	.word	0x0000000d


	//----- nvinfo : EIATTR_FRAME_SIZE
	.align		4
.L_5:
        /*0024*/ 	.byte	0x04, 0x11
        /*0026*/ 	.short	(.L_7 - .L_6)
	.align		4
.L_6:
        /*0028*/ 	.word	index@(default_function_kernel_4)
        /*002c*/ 	.word	0x00000000


	//----- nvinfo : EIATTR_REGCOUNT
	.align		4
.L_7:
        /*0030*/ 	.byte	0x04, 0x2f
        /*0032*/ 	.short	(.L_9 - .L_8)
	.align		4
.L_8:
        /*0034*/ 	.word	index@(default_function_kernel_1)
        /*0038*/ 	.word	0x0000000b


	//----- nvinfo : EIATTR_FRAME_SIZE
	.align		4
.L_9:
        /*003c*/ 	.byte	0x04, 0x11
        /*003e*/ 	.short	(.L_11 - .L_10)
	.align		4
.L_10:
        /*0040*/ 	.word	index@(default_function_kernel_1)
        /*0044*/ 	.word	0x00000000


	//----- nvinfo : EIATTR_REGCOUNT
	.align		4
.L_11:
        /*0048*/ 	.byte	0x04, 0x2f
        /*004a*/ 	.short	(.L_13 - .L_12)
	.align		4
.L_12:
        /*004c*/ 	.word	index@(default_function_kernel_2)
        /*0050*/ 	.word	0x0000000e


	//----- nvinfo : EIATTR_FRAME_SIZE
	.align		4
.L_13:
        /*0054*/ 	.byte	0x04, 0x11
        /*0056*/ 	.short	(.L_15 - .L_14)
	.align		4
.L_14:
        /*0058*/ 	.word	index@(default_function_kernel_2)
        /*005c*/ 	.word	0x00000000


	//----- nvinfo : EIATTR_REGCOUNT
	.align		4
.L_15:
        /*0060*/ 	.byte	0x04, 0x2f
        /*0062*/ 	.short	(.L_17 - .L_16)
	.align		4
.L_16:
        /*0064*/ 	.word	index@(default_function_kernel_3)
        /*0068*/ 	.word	0x0000000d


	//----- nvinfo : EIATTR_FRAME_SIZE
	.align		4
.L_17:
        /*006c*/ 	.byte	0x04, 0x11
        /*006e*/ 	.short	(.L_19 - .L_18)
	.align		4
.L_18:
        /*0070*/ 	.word	index@(default_function_kernel_3)
        /*0074*/ 	.word	0x00000000


	//----- nvinfo : EIATTR_MIN_STACK_SIZE
	.align		4
.L_19:
        /*0078*/ 	.byte	0x04, 0x12
        /*007a*/ 	.short	(.L_21 - .L_20)
	.align		4
.L_20:
        /*007c*/ 	.word	index@(default_function_kernel_3)
        /*0080*/ 	.word	0x00000000


	//----- nvinfo : EIATTR_MIN_STACK_SIZE
	.align		4
.L_21:
        /*0084*/ 	.byte	0x04, 0x12
        /*0086*/ 	.short	(.L_23 - .L_22)
	.align		4
.L_22:
        /*0088*/ 	.word	index@(default_function_kernel_2)
        /*008c*/ 	.word	0x00000000


	//----- nvinfo : EIATTR_MIN_STACK_SIZE
	.align		4
.L_23:
        /*0090*/ 	.byte	0x04, 0x12
        /*0092*/ 	.short	(.L_25 - .L_24)
	.align		4
.L_24:
        /*0094*/ 	.word	index@(default_function_kernel_1)
        /*0098*/ 	.word	0x00000000


	//----- nvinfo : EIATTR_MIN_STACK_SIZE
	.align		4
.L_25:
        /*009c*/ 	.byte	0x04, 0x12
        /*009e*/ 	.short	(.L_27 - .L_26)
	.align		4
.L_26:
        /*00a0*/ 	.word	index@(default_function_kernel_4)
        /*00a4*/ 	.word	0x00000000


	//----- nvinfo : EIATTR_MIN_STACK_SIZE
	.align		4
.L_27:
        /*00a8*/ 	.byte	0x04, 0x12
        /*00aa*/ 	.short	(.L_29 - .L_28)
	.align		4
.L_28:
        /*00ac*/ 	.word	index@(default_function_kernel)
        /*00b0*/ 	.word	0x00000000
.L_29:


//--------------------- .nv.compat                --------------------------
	.section	.nv.compat,"",@"SHT_CUDA_COMPAT_INFO"
	.align	4
        /*0000*/ 	.byte	0x02, 0x09, 0x00, 0x00, 0x02, 0x02, 0x01, 0x00, 0x02, 0x05, 0x05, 0x00, 0x03, 0x07, 0x01, 0x01
        /*0010*/ 	.byte	0x02, 0x03, 0x00, 0x00, 0x02, 0x06, 0x01, 0x00, 0x04, 0x0b, 0x08, 0x00, 0x01, 0x00, 0x00, 0x00
        /*0020*/ 	.byte	0x00, 0x00, 0x00, 0x00


//--------------------- .nv.info.default_function_kernel_3 --------------------------
	.section	.nv.info.default_function_kernel_3,"",@"SHT_CUDA_INFO"
	.sectionflags	@""
	.align	4


	//----- nvinfo : EIATTR_CUDA_API_VERSION
	.align		4
        /*0000*/ 	.byte	0x04, 0x37
        /*0002*/ 	.short	(.L_31 - .L_30)
.L_30:
        /*0004*/ 	.word	0x00000082


	//----- nvinfo : EIATTR_KPARAM_INFO
	.align		4
.L_31:
        /*0008*/ 	.byte	0x04, 0x17
        /*000a*/ 	.short	(.L_33 - .L_32)
.L_32:
        /*000c*/ 	.word	0x00000000
        /*0010*/ 	.short	0x0002
        /*0012*/ 	.short	0x0010
        /*0014*/ 	.byte	0x00, 0xf5, 0x21, 0x00


	//----- nvinfo : EIATTR_KPARAM_INFO
	.align		4
.L_33:
        /*0018*/ 	.byte	0x04, 0x17
        /*001a*/ 	.short	(.L_35 - .L_34)
.L_34:
        /*001c*/ 	.word	0x00000000
        /*0020*/ 	.short	0x0001
        /*0022*/ 	.short	0x0008
        /*0024*/ 	.byte	0x00, 0xf5, 0x21, 0x00


	//----- nvinfo : EIATTR_KPARAM_INFO
	.align		4
.L_35:
        /*0028*/ 	.byte	0x04, 0x17
        /*002a*/ 	.short	(.L_37 - .L_36)
.L_36:
        /*002c*/ 	.word	0x00000000
        /*0030*/ 	.short	0x0000
        /*0032*/ 	.short	0x0000
        /*0034*/ 	.byte	0x00, 0xf5, 0x21, 0x00


	//----- nvinfo : EIATTR_SPARSE_MMA_MASK
	.align		4
.L_37:
        /*0038*/ 	.byte	0x03, 0x50
        /*003a*/ 	.short	0x0000


	//----- nvinfo : EIATTR_MAXREG_COUNT
	.align		4
        /*003c*/ 	.byte	0x03, 0x1b
        /*003e*/ 	.short	0x00ff


	//----- nvinfo : EIATTR_MERCURY_ISA_VERSION
	.align		4
        /*0040*/ 	.byte	0x03, 0x5f
        /*0042*/ 	.short	0x0101


	//----- nvinfo : EIATTR_VRC_CTA_INIT_COUNT
	.align		4
        /*0044*/ 	.byte	0x02, 0x4a
	.zero		1
	.zero		1


	//----- nvinfo : EIATTR_EXIT_INSTR_OFFSETS
	.align		4
        /*0048*/ 	.byte	0x04, 0x1c
        /*004a*/ 	.short	(.L_39 - .L_38)


	//   ....[0]....
.L_38:
        /*004c*/ 	.word	0x000006f0


	//----- nvinfo : EIATTR_MAX_THREADS
	.align		4
.L_39:
        /*0050*/ 	.byte	0x04, 0x05
        /*0052*/ 	.short	(.L_41 - .L_40)
.L_40:
        /*0054*/ 	.word	0x00000020
        /*0058*/ 	.word	0x00000001
        /*005c*/ 	.word	0x00000001


	//----- nvinfo : EIATTR_CRS_STACK_SIZE
	.align		4
.L_41:
        /*0060*/ 	.byte	0x04, 0x1e
        /*0062*/ 	.short	(.L_43 - .L_42)
.L_42:
        /*0064*/ 	.word	0x00000000


	//----- nvinfo : EIATTR_CBANK_PARAM_SIZE
	.align		4
.L_43:
        /*0068*/ 	.byte	0x03, 0x19
        /*006a*/ 	.short	0x0018


	//----- nvinfo : EIATTR_PARAM_CBANK
	.align		4
        /*006c*/ 	.byte	0x04, 0x0a
        /*006e*/ 	.short	(.L_45 - .L_44)
	.align		4
.L_44:
        /*0070*/ 	.word	index@(.nv.constant0.default_function_kernel_3)
        /*0074*/ 	.short	0x0380
        /*0076*/ 	.short	0x0018


	//----- nvinfo : EIATTR_SW_WAR
	.align		4
.L_45:
        /*0078*/ 	.byte	0x04, 0x36
        /*007a*/ 	.short	(.L_47 - .L_46)
.L_46:
        /*007c*/ 	.word	0x00000008
.L_47:


//--------------------- .nv.info.default_function_kernel_2 --------------------------
	.section	.nv.info.default_function_kernel_2,"",@"SHT_CUDA_INFO"
	.sectionflags	@""
	.align	4


	//----- nvinfo : EIATTR_CUDA_API_VERSION
	.align		4
        /*0000*/ 	.byte	0x04, 0x37
        /*0002*/ 	.short	(.L_49 - .L_48)
.L_48:
        /*0004*/ 	.word	0x00000082


	//----- nvinfo : EIATTR_KPARAM_INFO
	.align		4
.L_49:
        /*0008*/ 	.byte	0x04, 0x17
        /*000a*/ 	.short	(.L_51 - .L_50)
.L_50:
        /*000c*/ 	.word	0x00000000
        /*0010*/ 	.short	0x0001
        /*0012*/ 	.short	0x0008
        /*0014*/ 	.byte	0x00, 0xf5, 0x21, 0x00


	//----- nvinfo : EIATTR_KPARAM_INFO
	.align		4
.L_51:
        /*0018*/ 	.byte	0x04, 0x17
        /*001a*/ 	.short	(.L_53 - .L_52)
.L_52:
        /*001c*/ 	.word	0x00000000
        /*0020*/ 	.short	0x0000
        /*0022*/ 	.short	0x0000
        /*0024*/ 	.byte	0x00, 0xf5, 0x21, 0x00


	//----- nvinfo : EIATTR_SPARSE_MMA_MASK
	.align		4
.L_53:
        /*0028*/ 	.byte	0x03, 0x50
        /*002a*/ 	.short	0x0000


	//----- nvinfo : EIATTR_MAXREG_COUNT
	.align		4
        /*002c*/ 	.byte	0x03, 0x1b
        /*002e*/ 	.short	0x00ff


	//----- nvinfo : EIATTR_MERCURY_ISA_VERSION
	.align		4
        /*0030*/ 	.byte	0x03, 0x5f
        /*0032*/ 	.short	0x0101


	//----- nvinfo : EIATTR_VRC_CTA_INIT_COUNT
	.align		4
        /*0034*/ 	.byte	0x02, 0x4a
	.zero		1
	.zero		1


	//----- nvinfo : EIATTR_EXIT_INSTR_OFFSETS
	.align		4
        /*0038*/ 	.byte	0x04, 0x1c
        /*003a*/ 	.short	(.L_55 - .L_54)


	//   ....[0]....
.L_54:
        /*003c*/ 	.word	0x00000330


	//----- nvinfo : EIATTR_MAX_THREADS
	.align		4
.L_55:
        /*0040*/ 	.byte	0x04, 0x05
        /*0042*/ 	.short	(.L_57 - .L_56)
.L_56:
        /*0044*/ 	.word	0x00000020
        /*0048*/ 	.word	0x00000001
        /*004c*/ 	.word	0x00000001


	//----- nvinfo : EIATTR_CBANK_PARAM_SIZE
	.align		4
.L_57:
        /*0050*/ 	.byte	0x03, 0x19
        /*0052*/ 	.short	0x0010


	//----- nvinfo : EIATTR_PARAM_CBANK
	.align		4
        /*0054*/ 	.byte	0x04, 0x0a
        /*0056*/ 	.short	(.L_59 - .L_58)
	.align		4
.L_58:
        /*0058*/ 	.word	index@(.nv.constant0.default_function_kernel_2)
        /*005c*/ 	.short	0x0380
        /*005e*/ 	.short	0x0010


	//----- nvinfo : EIATTR_SW_WAR
	.align		4
.L_59:
        /*0060*/ 	.byte	0x04, 0x36
        /*0062*/ 	.short	(.L_61 - .L_60)
.L_60:
        /*0064*/ 	.word	0x00000008
.L_61:


//--------------------- .nv.info.default_function_kernel_1 --------------------------
	.section	.nv.info.default_function_kernel_1,"",@"SHT_CUDA_INFO"
	.sectionflags	@""
	.align	4


	//----- nvinfo : EIATTR_CUDA_API_VERSION
	.align		4
        /*0000*/ 	.byte	0x04, 0x37
        /*0002*/ 	.short	(.L_63 - .L_62)
.L_62:
        /*0004*/ 	.word	0x00000082


	//----- nvinfo : EIATTR_KPARAM_INFO
	.align		4
.L_63:
        /*0008*/ 	.byte	0x04, 0x17
        /*000a*/ 	.short	(.L_65 - .L_64)
.L_64:
        /*000c*/ 	.word	0x00000000
        /*0010*/ 	.short	0x0001
        /*0012*/ 	.short	0x0008
        /*0014*/ 	.byte	0x00, 0xf5, 0x21, 0x00


	//----- nvinfo : EIATTR_KPARAM_INFO
	.align		4
.L_65:
        /*0018*/ 	.byte	0x04, 0x17
        /*001a*/ 	.short	(.L_67 - .L_66)
.L_66:
        /*001c*/ 	.word	0x00000000
        /*0020*/ 	.short	0x0000
        /*0022*/ 	.short	0x0000
        /*0024*/ 	.byte	0x00, 0xf5, 0x21, 0x00


	//----- nvinfo : EIATTR_SPARSE_MMA_MASK
	.align		4
.L_67:
        /*0028*/ 	.byte	0x03, 0x50
        /*002a*/ 	.short	0x0000


	//----- nvinfo : EIATTR_MAXREG_COUNT
	.align		4
        /*002c*/ 	.byte	0x03, 0x1b
        /*002e*/ 	.short	0x00ff


	//----- nvinfo : EIATTR_MERCURY_ISA_VERSION
	.align		4
        /*0030*/ 	.byte	0x03, 0x5f
        /*0032*/ 	.short	0x0101


	//----- nvinfo : EIATTR_VRC_CTA_INIT_COUNT
	.align		4
        /*0034*/ 	.byte	0x02, 0x4a
	.zero		1
	.zero		1


	//----- nvinfo : EIATTR_EXIT_INSTR_OFFSETS
	.align		4
        /*0038*/ 	.byte	0x04, 0x1c
        /*003a*/ 	.short	(.L_69 - .L_68)


	//   ....[0]....
.L_68:
        /*003c*/ 	.word	0x00000250


	//----- nvinfo : EIATTR_CBANK_PARAM_SIZE
	.align		4
.L_69:
        /*0040*/ 	.byte	0x03, 0x19
        /*0042*/ 	.short	0x0010


	//----- nvinfo : EIATTR_PARAM_CBANK
	.align		4
        /*0044*/ 	.byte	0x04, 0x0a
        /*0046*/ 	.short	(.L_71 - .L_70)
	.align		4
.L_70:
        /*0048*/ 	.word	index@(.nv.constant0.default_function_kernel_1)
        /*004c*/ 	.short	0x0380
        /*004e*/ 	.short	0x0010


	//----- nvinfo : EIATTR_SW_WAR
	.align		4
.L_71:
        /*0050*/ 	.byte	0x04, 0x36
        /*0052*/ 	.short	(.L_73 - .L_72)
.L_72:
        /*0054*/ 	.word	0x00000008
.L_73:


//--------------------- .nv.info.default_function_kernel_4 --------------------------
	.section	.nv.info.default_function_kernel_4,"",@"SHT_CUDA_INFO"
	.sectionflags	@""
	.align	4


	//----- nvinfo : EIATTR_CUDA_API_VERSION
	.align		4
        /*0000*/ 	.byte	0x04, 0x37
        /*0002*/ 	.short	(.L_75 - .L_74)
.L_74:
        /*0004*/ 	.word	0x00000082


	//----- nvinfo : EIATTR_KPARAM_INFO
	.align		4
.L_75:
        /*0008*/ 	.byte	0x04, 0x17
        /*000a*/ 	.short	(.L_77 - .L_76)
.L_76:
        /*000c*/ 	.word	0x00000000
        /*0010*/ 	.short	0x0002
        /*0012*/ 	.short	0x0010
        /*0014*/ 	.byte	0x00, 0xf5, 0x21, 0x00


	//----- nvinfo : EIATTR_KPARAM_INFO
	.align		4
.L_77:
        /*0018*/ 	.byte	0x04, 0x17
        /*001a*/ 	.short	(.L_79 - .L_78)
.L_78:
        /*001c*/ 	.word	0x00000000
        /*0020*/ 	.short	0x0001
        /*0022*/ 	.short	0x0008
        /*0024*/ 	.byte	0x00, 0xf5, 0x21, 0x00


	//----- nvinfo : EIATTR_KPARAM_INFO
	.align		4
.L_79:
        /*0028*/ 	.byte	0x04, 0x17
        /*002a*/ 	.short	(.L_81 - .L_80)
.L_80:
        /*002c*/ 	.word	0x00000000
        /*0030*/ 	.short	0x0000
        /*0032*/ 	.short	0x0000
        /*0034*/ 	.byte	0x00, 0xf5, 0x21, 0x00


	//----- nvinfo : EIATTR_SPARSE_MMA_MASK
	.align		4
.L_81:
        /*0038*/ 	.byte	0x03, 0x50
        /*003a*/ 	.short	0x0000


	//----- nvinfo : EIATTR_MAXREG_COUNT
	.align		4
        /*003c*/ 	.byte	0x03, 0x1b
        /*003e*/ 	.short	0x00ff


	//----- nvinfo : EIATTR_MERCURY_ISA_VERSION
	.align		4
        /*0040*/ 	.byte	0x03, 0x5f
        /*0042*/ 	.short	0x0101


	//----- nvinfo : EIATTR_VRC_CTA_INIT_COUNT
	.align		4
        /*0044*/ 	.byte	0x02, 0x4a
	.zero		1
	.zero		1


	//----- nvinfo : EIATTR_EXIT_INSTR_OFFSETS
	.align		4
        /*0048*/ 	.byte	0x04, 0x1c
        /*004a*/ 	.short	(.L_83 - .L_82)


	//   ....[0]....
.L_82:
        /*004c*/ 	.word	0x00000570


	//----- nvinfo : EIATTR_MAX_THREADS
	.align		4
.L_83:
        /*0050*/ 	.byte	0x04, 0x05
        /*0052*/ 	.short	(.L_85 - .L_84)
.L_84:
        /*0054*/ 	.word	0x00000010
        /*0058*/ 	.word	0x00000001
        /*005c*/ 	.word	0x00000001


	//----- nvinfo : EIATTR_CRS_STACK_SIZE
	.align		4
.L_85:
        /*0060*/ 	.byte	0x04, 0x1e
        /*0062*/ 	.short	(.L_87 - .L_86)
.L_86:
        /*0064*/ 	.word	0x00000000


	//----- nvinfo : EIATTR_CBANK_PARAM_SIZE
	.align		4
.L_87:
        /*0068*/ 	.byte	0x03, 0x19
        /*006a*/ 	.short	0x0018


	//----- nvinfo : EIATTR_PARAM_CBANK
	.align		4
        /*006c*/ 	.byte	0x04, 0x0a
        /*006e*/ 	.short	(.L_89 - .L_88)
	.align		4
.L_88:
        /*0070*/ 	.word	index@(.nv.constant0.default_function_kernel_4)
        /*0074*/ 	.short	0x0380
        /*0076*/ 	.short	0x0018


	//----- nvinfo : EIATTR_SW_WAR
	.align		4
.L_89:
        /*0078*/ 	.byte	0x04, 0x36
        /*007a*/ 	.short	(.L_91 - .L_90)
.L_90:
        /*007c*/ 	.word	0x00000008
.L_91:


//--------------------- .nv.info.default_function_kernel --------------------------
	.section	.nv.info.default_function_kernel,"",@"SHT_CUDA_INFO"
	.sectionflags	@""
	.align	4


	//----- nvinfo : EIATTR_CUDA_API_VERSION
	.align		4
        /*0000*/ 	.byte	0x04, 0x37
        /*0002*/ 	.short	(.L_93 - .L_92)
.L_92:
        /*0004*/ 	.word	0x00000082


	//----- nvinfo : EIATTR_KPARAM_INFO
	.align		4
.L_93:
        /*0008*/ 	.byte	0x04, 0x17
        /*000a*/ 	.short	(.L_95 - .L_94)
.L_94:
        /*000c*/ 	.word	0x00000000
        /*0010*/ 	.short	0x0001
        /*0012*/ 	.short	0x0008
        /*0014*/ 	.byte	0x00, 0xf5, 0x21, 0x00


	//----- nvinfo : EIATTR_KPARAM_INFO
	.align		4
.L_95:
        /*0018*/ 	.byte	0x04, 0x17
        /*001a*/ 	.short	(.L_97 - .L_96)
.L_96:
        /*001c*/ 	.word	0x00000000
        /*0020*/ 	.short	0x0000
        /*0022*/ 	.short	0x0000
        /*0024*/ 	.byte	0x00, 0xf5, 0x21, 0x00


	//----- nvinfo : EIATTR_SPARSE_MMA_MASK
	.align		4
.L_97:
        /*0028*/ 	.byte	0x03, 0x50
        /*002a*/ 	.short	0x0000


	//----- nvinfo : EIATTR_MAXREG_COUNT
	.align		4
        /*002c*/ 	.byte	0x03, 0x1b
        /*002e*/ 	.short	0x00ff


	//----- nvinfo : EIATTR_MERCURY_ISA_VERSION
	.align		4
        /*0030*/ 	.byte	0x03, 0x5f
        /*0032*/ 	.short	0x0101


	//----- nvinfo : EIATTR_VRC_CTA_INIT_COUNT
	.align		4
        /*0034*/ 	.byte	0x02, 0x4a
	.zero		1
	.zero		1


	//----- nvinfo : EIATTR_EXIT_INSTR_OFFSETS
	.align		4
        /*0038*/ 	.byte	0x04, 0x1c
        /*003a*/ 	.short	(.L_99 - .L_98)


	//   ....[0]....
.L_98:
        /*003c*/ 	.word	0x000000e0


	//----- nvinfo : EIATTR_MAX_THREADS
	.align		4
.L_99:
        /*0040*/ 	.byte	0x04, 0x05
        /*0042*/ 	.short	(.L_101 - .L_100)
.L_100:
        /*0044*/ 	.word	0x00000020
        /*0048*/ 	.word	0x00000001
        /*004c*/ 	.word	0x00000001


	//----- nvinfo : EIATTR_CBANK_PARAM_SIZE
	.align		4
.L_101:
        /*0050*/ 	.byte	0x03, 0x19
        /*0052*/ 	.short	0x0010


	//----- nvinfo : EIATTR_PARAM_CBANK
	.align		4
        /*0054*/ 	.byte	0x04, 0x0a
        /*0056*/ 	.short	(.L_103 - .L_102)
	.align		4
.L_102:
        /*0058*/ 	.word	index@(.nv.constant0.default_function_kernel)
        /*005c*/ 	.short	0x0380
        /*005e*/ 	.short	0x0010


	//----- nvinfo : EIATTR_SW_WAR
	.align		4
.L_103:
        /*0060*/ 	.byte	0x04, 0x36
        /*0062*/ 	.short	(.L_105 - .L_104)
.L_104:
        /*0064*/ 	.word	0x00000008
.L_105:


//--------------------- .nv.callgraph             --------------------------
	.section	.nv.callgraph,"",@"SHT_CUDA_CALLGRAPH"
	.align	4
	.sectionentsize	8
	.align		4
        /*0000*/ 	.word	0x00000000
	.align		4
        /*0004*/ 	.word	0xffffffff
	.align		4
        /*0008*/ 	.word	0x00000000
	.align		4
        /*000c*/ 	.word	0xfffffffe
	.align		4
        /*0010*/ 	.word	0x00000000
	.align		4
        /*0014*/ 	.word	0xfffffffd
	.align		4
        /*0018*/ 	.word	0x00000000
	.align		4
        /*001c*/ 	.word	0xfffffffc


//--------------------- .text.default_function_kernel_3 --------------------------
	.section	.text.default_function_kernel_3,"ax",@progbits
	.align	128
        .global         default_function_kernel_3
        .type           default_function_kernel_3,@function
        .size           default_function_kernel_3,(.L_x_21 - default_function_kernel_3)
        .other          default_function_kernel_3,@"STO_CUDA_ENTRY STV_DEFAULT"
default_function_kernel_3:
.text.default_function_kernel_3:
[----:B------:R-:W-:Y:S01]  /*0000*/  LDC R1, c[0x0][0x37c] ;  /* 0x0000df00ff017b82 */ /* 0x000fe20000000800 */
[----:B------:R-:W0:Y:S07]  /*0010*/  S2R R0, SR_TID.X ;  /* 0x0000000000007919 */ /* 0x000e2e0000002100 */
[----:B------:R-:W1:Y:S01]  /*0020*/  S2UR UR4, SR_CTAID.X ;  /* 0x00000000000479c3 */ /* 0x000e620000002500 */
[----:B------:R-:W2:Y:S07]  /*0030*/  LDCU.64 UR6, c[0x0][0x358] ;  /* 0x00006b00ff0677ac */ /* 0x000eae0008000a00 */
[----:B------:R-:W3:Y:S08]  /*0040*/  LDC.64 R2, c[0x0][0x388] ;  /* 0x0000e200ff027b82 */ /* 0x000ef00000000a00 */
[----:B------:R-:W4:Y:S01]  /*0050*/  LDC.64 R4, c[0x0][0x390] ;  /* 0x0000e400ff047b82 */ /* 0x000f220000000a00 */
[----:B-1----:R-:W-:-:S06]  /*0060*/  USHF.L.U32 UR4, UR4, 0x5, URZ ;  /* 0x0000000504047899 */ /* 0x002fcc00080006ff */
[----:B0-----:R-:W-:-:S05]  /*0070*/  LOP3.LUT R0, R0, UR4, RZ, 0xfc, !PT ;  /* 0x0000000400007c12 */ /* 0x001fca000f8efcff */
[----:B---3--:R-:W-:-:S04]  /*0080*/  IMAD.WIDE.U32 R2, R0, 0x4, R2 ;  /* 0x0000000400027825 */ /* 0x008fc800078e0002 */
[----:B----4-:R-:W-:Y:S02]  /*0090*/  IMAD.WIDE.U32 R4, R0, 0x4, R4 ;  /* 0x0000000400047825 */ /* 0x010fe400078e0004 */
[----:B--2---:R-:W2:Y:S04]  /*00a0*/  LDG.E.CONSTANT R2, desc[UR6][R2.64] ;  /* 0x0000000602027981 */ /* 0x004ea8000c1e9900 */
[----:B------:R-:W3:Y:S01]  /*00b0*/  LDG.E.CONSTANT R5, desc[UR6][R4.64] ;  /* 0x0000000604057981 */ /* 0x000ee2000c1e9900 */
[----:B------:R-:W-:Y:S01]  /*00c0*/  BSSY.RECONVERGENT B0, `(.L_x_0) ;  /* 0x0000043000007945 */ /* 0x000fe20003800200 */
[C---:B--2---:R-:W-:Y:S01]  /*00d0*/  FADD R6, |R2|.reuse, -RZ ;  /* 0x800000ff02067221 */ /* 0x044fe20000000200 */
[----:B---3--:R-:W-:-:S13]  /*00e0*/  FSETP.GEU.AND P0, PT, |R2|, |R5|, PT ;  /* 0x400000050200720b */ /* 0x008fda0003f0e200 */
[----:B------:R-:W-:Y:S05]  /*00f0*/  @!P0 BRA `(.L_x_1) ;  /* 0x0000000000fc8947 */ /* 0x000fea0003800000 */
[----:B------:R-:W-:-:S05]  /*0100*/  FMUL R3, |R5|, 8388608 ;  /* 0x4b00000005037820 */ /* 0x000fca0000400200 */
[----:B------:R-:W-:-:S13]  /*0110*/  FSETP.GTU.AND P0, PT, R6, R3, PT ;  /* 0x000000030600720b */ /* 0x000fda0003f0c000 */
[----:B------:R-:W-:Y:S05]  /*0120*/  @P0 BRA `(.L_x_2) ;  /* 0x0000000000780947 */ /* 0x000fea0003800000 */
[C---:B------:R-:W-:Y:S01]  /*0130*/  FMUL R4, |R5|.reuse, 16777216 ;  /* 0x4b80000005047820 */ /* 0x040fe20000400200 */
[C---:B------:R-:W-:Y:S01]  /*0140*/  FSETP.GEU.AND P0, PT, |R5|.reuse, 1.175494350822287508e-38, PT ;  /* 0x008000000500780b */ /* 0x040fe20003f0e200 */
[----:B------:R-:W-:Y:S01]  /*0150*/  FMUL R3, R6, 16777216 ;  /* 0x4b80000006037820 */ /* 0x000fe20000400000 */
[----:B------:R-:W-:Y:S01]  /*0160*/  FADD R7, |R5|, -RZ ;  /* 0x800000ff05077221 */ /* 0x000fe20000000200 */
[----:B------:R-:W-:Y:S01]  /*0170*/  BSSY.RECONVERGENT B1, `(.L_x_3) ;  /* 0x0000017000017945 */ /* 0x000fe20003800200 */
[----:B------:R-:W-:Y:S02]  /*0180*/  FSEL R4, R4, |R5|, !P0 ;  /* 0x4000000504047208 */ /* 0x000fe40004000000 */
[----:B------:R-:W-:-:S04]  /*0190*/  FSEL R3, R3, R6, !P0 ;  /* 0x0000000603037208 */ /* 0x000fc80004000000 */
[----:B------:R-:W0:Y:S02]  /*01a0*/  MUFU.RCP R4, R4 ;  /* 0x0000000400047308 */ /* 0x000e240000001000 */
[----:B0-----:R-:W-:-:S06]  /*01b0*/  FMUL R3, R4, R3 ;  /* 0x0000000304037220 */ /* 0x001fcc0000400000 */
[----:B------:R-:W0:Y:S02]  /*01c0*/  FRND.TRUNC R3, R3 ;  /* 0x0000000300037307 */ /* 0x000e24000020d000 */
[----:B0-----:R-:W-:-:S05]  /*01d0*/  FFMA R8, -|R5|, R3, R6 ;  /* 0x0000000305087223 */ /* 0x001fca0000000306 */
[----:B------:R-:W-:-:S13]  /*01e0*/  ISETP.GE.U32.AND P0, PT, R8, R7, PT ;  /* 0x000000070800720c */ /* 0x000fda0003f06070 */
[----:B------:R-:W-:Y:S05]  /*01f0*/  @!P0 BRA `(.L_x_4) ;  /* 0x0000000000388947 */ /* 0x000fea0003800000 */
[----:B------:R-:W-:-:S04]  /*0200*/  ISETP.GE.U32.AND P0, PT, R8, -0x7fffffff, PT ;  /* 0x800000010800780c */ /* 0x000fc80003f06070 */
[----:B------:R-:W-:-:S09]  /*0210*/  FSETP.GEU.OR P1, PT, R8, -|R5|, !P0 ;  /* 0xc00000050800720b */ /* 0x000fd2000472e400 */
[----:B------:R-:W-:-:S04]  /*0220*/  @P0 FADD R4, R3, -1 ;  /* 0xbf80000003040421 */ /* 0x000fc80000000000 */
[----:B------:R-:W-:-:S05]  /*0230*/  @!P1 FADD R4, R4, -1 ;  /* 0xbf80000004049421 */ /* 0x000fca0000000000 */
[----:B------:R-:W-:Y:S01]  /*0240*/  @P0 MOV R3, R4 ;  /* 0x0000000400030202 */ /* 0x000fe20000000f00 */
[----:B------:R-:W-:Y:S06]  /*0250*/  @P0 BRA `(.L_x_4) ;  /* 0x0000000000200947 */ /* 0x000fec0003800000 */
[----:B------:R-:W-:Y:S01]  /*0260*/  FADD R4, |R5|, |R5| ;  /* 0x4000000505047221 */ /* 0x000fe20000000200 */
[----:B------:R-:W-:-:S04]  /*0270*/  FADD R3, R3, 1 ;  /* 0x3f80000003037421 */ /* 0x000fc80000000000 */
[----:B------:R-:W-:-:S13]  /*0280*/  FSETP.GE.AND P0, PT, R8, R4, PT ;  /* 0x000000040800720b */ /* 0x000fda0003f06000 */
[----:B------:R-:W-:-:S05]  /*0290*/  @P0 FFMA R4, |R5|, -3, R8 ;  /* 0xc040000005040823 */ /* 0x000fca0000000208 */
[----:B------:R-:W-:Y:S01]  /*02a0*/  FSETP.GE.AND P1, PT, R4, RZ, P0 ;  /* 0x000000ff0400720b */ /* 0x000fe20000726000 */
[----:B------:R-:W-:-:S12]  /*02b0*/  @P0 FADD R4, R3, 1 ;  /* 0x3f80000003040421 */ /* 0x000fd80000000000 */
[----:B------:R-:W-:-:S05]  /*02c0*/  @P1 FADD R4, R4, 1 ;  /* 0x3f80000004041421 */ /* 0x000fca0000000000 */
[----:B------:R-:W-:-:S07]  /*02d0*/  @P0 MOV R3, R4 ;  /* 0x0000000400030202 */ /* 0x000fce0000000f00 */
.L_x_4:
[----:B------:R-:W-:Y:S05]  /*02e0*/  BSYNC.RECONVERGENT B1 ;  /* 0x0000000000017941 */ /* 0x000fea0003800200 */
.L_x_3:
[----:B------:R-:W-:Y:S01]  /*02f0*/  FFMA R6, -|R5|, R3, R6 ;  /* 0x0000000305067223 */ /* 0x000fe20000000306 */
[----:B------:R-:W-:Y:S06]  /*0300*/  BRA `(.L_x_1) ;  /* 0x0000000000787947 */ /* 0x000fec0003800000 */
.L_x_2:
[----:B------:R-:W-:Y:S01]  /*0310*/  LOP3.LUT R7, R3, 0xff800000, RZ, 0xc0, !PT ;  /* 0xff80000003077812 */ /* 0x000fe200078ec0ff */
[----:B------:R-:W-:Y:S01]  /*0320*/  BSSY.RECONVERGENT B1, `(.L_x_5) ;  /* 0x000001a000017945 */ /* 0x000fe20003800200 */
[C---:B------:R-:W-:Y:S02]  /*0330*/  ISETP.GT.U32.AND P0, PT, R6.reuse, 0x7f7fffff, PT ;  /* 0x7f7fffff0600780c */ /* 0x040fe40003f04070 */
[C---:B------:R-:W-:Y:S02]  /*0340*/  IADD3 R4, PT, PT, R6.reuse, 0xb800000, -R7 ;  /* 0x0b80000006047810 */ /* 0x040fe40007ffe807 */
[----:B------:R-:W-:Y:S02]  /*0350*/  LOP3.LUT R6, R6, 0x7fffff, RZ, 0xc0, !PT ;  /* 0x007fffff06067812 */ /* 0x000fe400078ec0ff */
[----:B------:R-:W-:Y:S02]  /*0360*/  LOP3.LUT P1, R4, R4, 0xff800000, RZ, 0xc0, !PT ;  /* 0xff80000004047812 */ /* 0x000fe4000782c0ff */
[----:B------:R-:W-:-:S02]  /*0370*/  FSETP.GT.AND P2, PT, |R5|, RZ, PT ;  /* 0x000000ff0500720b */ /* 0x000fc40003f44200 */
[----:B------:R-:W-:Y:S02]  /*0380*/  FSEL R7, R7, +QNAN , !P0 ;  /* 0x7fffffff07077808 */ /* 0x000fe40004000000 */
[----:B------:R-:W-:Y:S02]  /*0390*/  LOP3.LUT R6, R6, 0x3f800000, RZ, 0xfc, !PT ;  /* 0x3f80000006067812 */ /* 0x000fe400078efcff */
[----:B------:R-:W-:-:S05]  /*03a0*/  FSEL R10, R7, +QNAN , P2 ;  /* 0x7fffffff070a7808 */ /* 0x000fca0001000000 */
[----:B------:R-:W-:Y:S05]  /*03b0*/  @!P1 BRA `(.L_x_6) ;  /* 0x0000000000409947 */ /* 0x000fea0003800000 */
[----:B------:R-:W-:-:S04]  /*03c0*/  LOP3.LUT R3, R3, 0x7fffff, RZ, 0xc0, !PT ;  /* 0x007fffff03037812 */ /* 0x000fc800078ec0ff */
[----:B------:R-:W-:-:S04]  /*03d0*/  LOP3.LUT R3, R3, 0x3f800000, RZ, 0xfc, !PT ;  /* 0x3f80000003037812 */ /* 0x000fc800078efcff */
[----:B------:R0:W1:Y:S03]  /*03e0*/  MUFU.RCP R5, R3 ;  /* 0x0000000300057308 */ /* 0x0000660000001000 */
.L_x_7:
[----:B------:R-:W-:-:S04]  /*03f0*/  VIMNMX.U32 R7, PT, PT, R4, 0xb800000, PT ;  /* 0x0b80000004077848 */ /* 0x000fc80003fe0000 */
[C---:B------:R-:W-:Y:S02]  /*0400*/  IADD3 R6, PT, PT, R7.reuse, R6, RZ ;  /* 0x0000000607067210 */ /* 0x040fe40007ffe0ff */
[----:B------:R-:W-:-:S03]  /*0410*/  IADD3 R4, PT, PT, -R7, R4, RZ ;  /* 0x0000000407047210 */ /* 0x000fc60007ffe1ff */
[----:B-1----:R-:W-:Y:S01]  /*0420*/  FMUL R8, R5, R6 ;  /* 0x0000000605087220 */ /* 0x002fe20000400000 */
[----:B------:R-:W-:-:S03]  /*0430*/  ISETP.NE.AND P1, PT, R4, RZ, PT ;  /* 0x000000ff0400720c */ /* 0x000fc60003f25270 */
[----:B------:R-:W-:-:S04]  /*0440*/  FFMA R9, -R3, R8, R6 ;  /* 0x0000000803097223 */ /* 0x000fc80000000106 */
[----:B------:R-:W-:-:S04]  /*0450*/  FFMA R9, R5, R9, R8 ;  /* 0x0000000905097223 */ /* 0x000fc80000000008 */
[----:B------:R-:W-:-:S04]  /*0460*/  FFMA R8, -R3, R9, R6 ;  /* 0x0000000903087223 */ /* 0x000fc80000000106 */
[----:B------:R-:W-:-:S06]  /*0470*/  FFMA.RZ R8, R5, R8, R9 ;  /* 0x0000000805087223 */ /* 0x000fcc000000c009 */
[----:B------:R-:W1:Y:S02]  /*0480*/  FRND.TRUNC R8, R8 ;  /* 0x0000000800087307 */ /* 0x000e64000020d000 */
[----:B-1----:R-:W-:-:S05]  /*0490*/  FFMA R6, -R3, R8, R6 ;  /* 0x0000000803067223 */ /* 0x002fca0000000106 */
[----:B------:R-:W-:-:S13]  /*04a0*/  ISETP.NE.AND P0, PT, R6, RZ, PT ;  /* 0x000000ff0600720c */ /* 0x000fda0003f05270 */
[----:B------:R-:W-:Y:S05]  /*04b0*/  @P0 BRA P1, `(.L_x_7) ;  /* 0xfffffffc00cc0947 */ /* 0x000fea000083ffff */
.L_x_6:
[----:B------:R-:W-:Y:S05]  /*04c0*/  BSYNC.RECONVERGENT B1 ;  /* 0x0000000000017941 */ /* 0x000fea0003800200 */
.L_x_5:
[----:B0-----:R-:W-:-:S04]  /*04d0*/  FMUL R3, R6, 1.1920928955078125e-07 ;  /* 0x3400000006037820 */ /* 0x001fc80000400000 */
[----:B------:R-:W-:-:S07]  /*04e0*/  FMUL R6, R10, R3 ;  /* 0x000000030a067220 */ /* 0x000fce0000400000 */
.L_x_1:
[----:B------:R-:W-:Y:S05]  /*04f0*/  BSYNC.RECONVERGENT B0 ;  /* 0x0000000000007941 */ /* 0x000fea0003800200 */
.L_x_0:
[----:B------:R-:W-:Y:S01]  /*0500*/  HFMA2 R5, -RZ, RZ, 1.75, 0 ;  /* 0x3f000000ff057431 */ /* 0x000fe200000001ff */
[C---:B------:R-:W-:Y:S01]  /*0510*/  FSETP.NAN.AND P0, PT, |R6|.reuse, |R6|, PT ;  /* 0x400000060600720b */ /* 0x040fe20003f08200 */
[----:B------:R-:W-:Y:S01]  /*0520*/  HFMA2 R7, -RZ, RZ, 1.9599609375, 20144 ;  /* 0x3fd774ebff077431 */ /* 0x000fe200000001ff */
[C---:B------:R-:W-:Y:S02]  /*0530*/  LOP3.LUT R3, R6.reuse, 0x80000000, R2, 0xb8, !PT ;  /* 0x8000000006037812 */ /* 0x040fe400078eb802 */
[----:B------:R-:W-:Y:S02]  /*0540*/  MOV R8, 0x3d4dd2f7 ;  /* 0x3d4dd2f700087802 */ /* 0x000fe40000000f00 */
[----:B------:R-:W-:-:S04]  /*0550*/  FSEL R6, R6, R3, P0 ;  /* 0x0000000306067208 */ /* 0x000fc80000000000 */
[C---:B------:R-:W-:Y:S01]  /*0560*/  FSETP.NEU.AND P1, PT, |R6|.reuse, 1, PT ;  /* 0x3f8000000600780b */ /* 0x040fe20003f2d200 */
[C---:B------:R-:W-:Y:S01]  /*0570*/  FFMA R2, |R6|.reuse, -R5, 0.5 ;  /* 0x3f00000006027423 */ /* 0x040fe20000000a05 */
[----:B------:R-:W-:-:S03]  /*0580*/  FSETP.GT.AND P0, PT, |R6|, 0.56000000238418579102, PT ;  /* 0x3f0f5c290600780b */ /* 0x000fc60003f04200 */
[----:B------:R-:W0:Y:S02]  /*0590*/  MUFU.RSQ R3, R2 ;  /* 0x0000000200037308 */ /* 0x000e240000001400 */
[----:B0-----:R-:W-:Y:S01]  /*05a0*/  FMUL R4, R2, R3 ;  /* 0x0000000302047220 */ /* 0x001fe20000400000 */
[----:B------:R-:W-:-:S04]  /*05b0*/  FMUL R3, R3, -0.5 ;  /* 0xbf00000003037820 */ /* 0x000fc80000400000 */
[----:B------:R-:W-:-:S04]  /*05c0*/  FFMA R3, R4, R3, 0.5 ;  /* 0x3f00000004037423 */ /* 0x000fc80000000003 */
[----:B------:R-:W-:-:S05]  /*05d0*/  FFMA R3, R4, R3, R4 ;  /* 0x0000000304037223 */ /* 0x000fca0000000004 */
[----:B------:R-:W-:-:S04]  /*05e0*/  FSEL R3, R3, RZ, P1 ;  /* 0x000000ff03037208 */ /* 0x000fc80000800000 */
[----:B------:R-:W-:-:S05]  /*05f0*/  FSEL R4, R3, |R6|, P0 ;  /* 0x4000000603047208 */ /* 0x000fca0000000000 */
[----:B------:R-:W-:-:S04]  /*0600*/  FMUL R5, R4, R4 ;  /* 0x0000000404057220 */ /* 0x000fc80000400000 */
[----:B------:R-:W-:-:S04]  /*0610*/  FFMA R2, R5, R8, 0.018773360177874565125 ;  /* 0x3c99ca9705027423 */ /* 0x000fc80000000008 */
[----:B------:R-:W-:-:S04]  /*0620*/  FFMA R2, R5, R2, 0.046769052743911743164 ;  /* 0x3d3f90e805027423 */ /* 0x000fc80000000002 */
[----:B------:R-:W-:-:S04]  /*0630*/  FFMA R2, R5, R2, 0.074823014438152313232 ;  /* 0x3d993ccf05027423 */ /* 0x000fc80000000002 */
[C---:B------:R-:W-:Y:S02]  /*0640*/  FFMA R8, R5.reuse, R2, 0.16667181253433227539 ;  /* 0x3e2aac0405087423 */ /* 0x040fe40000000002 */
[----:B------:R-:W0:Y:S02]  /*0650*/  LDC.64 R2, c[0x0][0x380] ;  /* 0x0000e000ff027b82 */ /* 0x000e240000000a00 */
[----:B------:R-:W-:-:S04]  /*0660*/  FMUL R5, R5, R8 ;  /* 0x0000000805057220 */ /* 0x000fc80000400000 */
[----:B------:R-:W-:-:S04]  /*0670*/  FFMA R5, R4, R5, R4 ;  /* 0x0000000504057223 */ /* 0x000fc80000000004 */
[----:B------:R-:W-:-:S04]  /*0680*/  FMUL R4, R5, -2 ;  /* 0xc000000005047820 */ /* 0x000fc80000400000 */
[----:B------:R-:W-:-:S05]  /*0690*/  @P0 FFMA R5, R7, 0.93318945169448852539, R4 ;  /* 0x3f6ee58107050823 */ /* 0x000fca0000000004 */
[C---:B------:R-:W-:Y:S02]  /*06a0*/  FSETP.NAN.AND P0, PT, R5.reuse, R5, PT ;  /* 0x000000050500720b */ /* 0x040fe40003f08000 */
[----:B------:R-:W-:Y:S01]  /*06b0*/  LOP3.LUT R6, R5, 0x80000000, R6, 0xb8, !PT ;  /* 0x8000000005067812 */ /* 0x000fe200078eb806 */
[----:B0-----:R-:W-:-:S03]  /*06c0*/  IMAD.WIDE.U32 R2, R0, 0x4, R2 ;  /* 0x0000000400027825 */ /* 0x001fc600078e0002 */
[----:B------:R-:W-:-:S05]  /*06d0*/  FSEL R5, R6, R5, !P0 ;  /* 0x0000000506057208 */ /* 0x000fca0004000000 */
[----:B------:R-:W-:Y:S01]  /*06e0*/  STG.E desc[UR6][R2.64], R5 ;  /* 0x0000000502007986 */ /* 0x000fe2000c101906 */
[----:B------:R-:W-:Y:S05]  /*06f0*/  EXIT ;  /* 0x000000000000794d */ /* 0x000fea0003800000 */
.L_x_8:
[----:B------:R-:W-:-:S00]  /*0700*/  BRA `(.L_x_8) ;  /* 0xfffffffc00fc7947 */ /* 0x000fc0000383ffff */
[----:B------:R-:W-:-:S00]  /*0710*/  NOP ;  /* 0x0000000000007918 */ /* 0x000fc00000000000 */
        /* <DEDUP_REMOVED lines=14> */
.L_x_21:


//--------------------- .text.default_function_kernel_2 --------------------------
	.section	.text.default_function_kernel_2,"ax",@progbits
	.align	128
        .global         default_function_kernel_2
        .type           default_function_kernel_2,@function
        .size           default_function_kernel_2,(.L_x_22 - default_function_kernel_2)
        .other          default_function_kernel_2,@"STO_CUDA_ENTRY STV_DEFAULT"
default_function_kernel_2:
.text.default_function_kernel_2:
[----:B------:R-:W-:Y:S01]  /*0000*/  LDC R1, c[0x0][0x37c] ;  /* 0x0000df00ff017b82 */ /* 0x000fe20000000800 */
[----:B------:R-:W0:Y:S07]  /*0010*/  S2R R5, SR_TID.X ;  /* 0x0000000000057919 */ /* 0x000e2e0000002100 */
[----:B------:R-:W1:Y:S01]  /*0020*/  S2UR UR4, SR_CTAID.X ;  /* 0x00000000000479c3 */ /* 0x000e620000002500 */
[----:B------:R-:W2:Y:S07]  /*0030*/  LDCU.64 UR6, c[0x0][0x358] ;  /* 0x00006b00ff0677ac */ /* 0x000eae0008000a00 */
[----:B------:R-:W3:Y:S01]  /*0040*/  LDC.64 R2, c[0x0][0x388] ;  /* 0x0000e200ff027b82 */ /* 0x000ee20000000a00 */
[----:B-1----:R-:W-:-:S06]  /*0050*/  USHF.L.U32 UR4, UR4, 0x5, URZ ;  /* 0x0000000504047899 */ /* 0x002fcc00080006ff */
[----:B0-----:R-:W-:-:S05]  /*0060*/  LOP3.LUT R5, R5, UR4, RZ, 0xfc, !PT ;  /* 0x0000000405057c12 */ /* 0x001fca000f8efcff */
[----:B---3--:R-:W-:-:S06]  /*0070*/  IMAD.WIDE.U32 R2, R5, 0x4, R2 ;  /* 0x0000000405027825 */ /* 0x008fcc00078e0002 */
[----:B--2---:R-:W2:Y:S01]  /*0080*/  LDG.E.CONSTANT R2, desc[UR6][R2.64] ;  /* 0x0000000602027981 */ /* 0x004ea2000c1e9900 */
[----:B------:R-:W-:Y:S01]  /*0090*/  HFMA2 R8, -RZ, RZ, 1.625, 0 ;  /* 0x3e800000ff087431 */ /* 0x000fe200000001ff */
[----:B------:R-:W-:Y:S01]  /*00a0*/  MOV R11, 0x3d39bf78 ;  /* 0x3d39bf78000b7802 */ /* 0x000fe20000000f00 */
[----:B--2---:R-:W-:-:S06]  /*00b0*/  FMUL.RZ R0, R2, 0.15915493667125701904 ;  /* 0x3e22f98302007820 */ /* 0x004fcc000040c000 */
[----:B------:R-:W0:Y:S02]  /*00c0*/  MUFU.COS R0, R0 ;  /* 0x0000000000007308 */ /* 0x000e240000000000 */
[----:B0-----:R-:W-:-:S06]  /*00d0*/  FFMA R4, R0, R0, 1 ;  /* 0x3f80000000047423 */ /* 0x001fcc0000000000 */
[----:B------:R-:W0:Y:S02]  /*00e0*/  MUFU.RSQ R7, R4 ;  /* 0x0000000400077308 */ /* 0x000e240000001400 */
[----:B0-----:R-:W-:-:S06]  /*00f0*/  FFMA R7, R4, R7, 1 ;  /* 0x3f80000004077423 */ /* 0x001fcc0000000007 */
[----:B------:R-:W0:Y:S02]  /*0100*/  MUFU.RCP R7, R7 ;  /* 0x0000000700077308 */ /* 0x000e240000001000 */
[----:B0-----:R-:W-:-:S04]  /*0110*/  FMUL R9, |R0|, R7 ;  /* 0x0000000700097220 */ /* 0x001fc80000400200 */
[----:B------:R-:W-:-:S04]  /*0120*/  FFMA R9, |R0|, R9, |R0| ;  /* 0x0000000900097223 */ /* 0x000fc80000000600 */
[C---:B------:R-:W-:Y:S01]  /*0130*/  FADD.RZ R6, R9.reuse, 1 ;  /* 0x3f80000009067421 */ /* 0x040fe2000000c000 */
[----:B------:R-:W-:-:S04]  /*0140*/  ISETP.GE.U32.AND P0, PT, R9, 0x7f800000, PT ;  /* 0x7f8000000900780c */ /* 0x000fc80003f06070 */
[----:B------:R-:W-:Y:S02]  /*0150*/  IADD3 R6, PT, PT, R6, -0x3f400000, RZ ;  /* 0xc0c0000006067810 */ /* 0x000fe40007ffe0ff */
[----:B------:R-:W-:Y:S02]  /*0160*/  ISETP.GT.AND P1, PT, R9, -0x40800000, P0 ;  /* 0xbf8000000900780c */ /* 0x000fe40000724270 */
[----:B------:R-:W-:-:S04]  /*0170*/  LOP3.LUT R6, R6, 0xff800000, RZ, 0xc0, !PT ;  /* 0xff80000006067812 */ /* 0x000fc800078ec0ff */
[----:B------:R-:W-:Y:S02]  /*0180*/  IADD3 R3, PT, PT, -R6, 0x40800000, RZ ;  /* 0x4080000006037810 */ /* 0x000fe40007ffe1ff */
[-C--:B------:R-:W-:Y:S02]  /*0190*/  IADD3 R2, PT, PT, R9, -R6.reuse, RZ ;  /* 0x8000000609027210 */ /* 0x080fe40007ffe0ff */
[----:B------:R-:W-:Y:S01]  /*01a0*/  I2FP.F32.S32 R6, R6 ;  /* 0x0000000600067245 */ /* 0x000fe20000201400 */
[----:B------:R-:W-:-:S04]  /*01b0*/  FFMA R3, R3, R8, -1 ;  /* 0xbf80000003037423 */ /* 0x000fc80000000008 */
[----:B------:R-:W-:Y:S01]  /*01c0*/  FADD R4, R2, R3 ;  /* 0x0000000302047221 */ /* 0x000fe20000000000 */
[----:B------:R-:W-:-:S03]  /*01d0*/  FMUL R6, R6, 1.1920928955078125e-07 ;  /* 0x3400000006067820 */ /* 0x000fc60000400000 */
[----:B------:R-:W-:-:S04]  /*01e0*/  FFMA R3, R4, -R11, 0.10546888411045074463 ;  /* 0x3dd8001204037423 */ /* 0x000fc8000000080b */
[----:B------:R-:W-:-:S04]  /*01f0*/  FFMA R3, R4, R3, -0.13229703903198242188 ;  /* 0xbe0778e004037423 */ /* 0x000fc80000000003 */
[----:B------:R-:W-:-:S04]  /*0200*/  FFMA R3, R4, R3, 0.14491446316242218018 ;  /* 0x3e14647504037423 */ /* 0x000fc80000000003 */
[----:B------:R-:W-:-:S04]  /*0210*/  FFMA R3, R4, R3, -0.16641564667224884033 ;  /* 0xbe2a68dd04037423 */ /* 0x000fc80000000003 */
[----:B------:R-:W-:-:S04]  /*0220*/  FFMA R3, R4, R3, 0.19988867640495300293 ;  /* 0x3e4caf9e04037423 */ /* 0x000fc80000000003 */
[----:B------:R-:W-:-:S04]  /*0230*/  FFMA R3, R4, R3, -0.25000196695327758789 ;  /* 0xbe80004204037423 */ /* 0x000fc80000000003 */
[----:B------:R-:W-:-:S04]  /*0240*/  FFMA R3, R4, R3, 0.33333510160446166992 ;  /* 0x3eaaaae604037423 */ /* 0x000fc80000000003 */
[----:B------:R-:W-:-:S04]  /*0250*/  FFMA R3, R4, R3, -0.5 ;  /* 0xbf00000004037423 */ /* 0x000fc80000000003 */
[C---:B------:R-:W-:Y:S02]  /*0260*/  FMUL R7, R4.reuse, R3 ;  /* 0x0000000304077220 */ /* 0x040fe40000400000 */
[----:B------:R-:W0:Y:S02]  /*0270*/  LDC.64 R2, c[0x0][0x380] ;  /* 0x0000e000ff027b82 */ /* 0x000e240000000a00 */
[----:B------:R-:W-:Y:S01]  /*0280*/  FFMA R7, R4, R7, R4 ;  /* 0x0000000704077223 */ /* 0x000fe20000000004 */
[----:B------:R-:W-:-:S03]  /*0290*/  @P0 MOV R4, 0x7f800000 ;  /* 0x7f80000000040802 */ /* 0x000fc60000000f00 */
[----:B------:R-:W-:Y:S02]  /*02a0*/  FFMA R7, R6, 0.69314718246459960938, R7 ;  /* 0x3f31721806077823 */ /* 0x000fe40000000007 */
[C---:B------:R-:W-:Y:S01]  /*02b0*/  @P1 FFMA R7, R9.reuse, R4, +INF ;  /* 0x7f80000009071423 */ /* 0x040fe20000000004 */
[----:B------:R-:W-:-:S04]  /*02c0*/  @P0 FSETP.NEU.AND P1, PT, R9, RZ, PT ;  /* 0x000000ff0900020b */ /* 0x000fc80003f2d000 */
[----:B------:R-:W-:Y:S02]  /*02d0*/  @P0 FSEL R7, R7, -RZ, P1 ;  /* 0x800000ff07070208 */ /* 0x000fe40000800000 */
[----:B------:R-:W-:Y:S02]  /*02e0*/  FSETP.NAN.AND P0, PT, |R0|, |R0|, PT ;  /* 0x400000000000720b */ /* 0x000fe40003f08200 */
[----:B------:R-:W-:-:S04]  /*02f0*/  LOP3.LUT R0, R7, 0x80000000, R0, 0xb8, !PT ;  /* 0x8000000007007812 */ /* 0x000fc800078eb800 */
[----:B------:R-:W-:Y:S01]  /*0300*/  FSEL R7, R0, R7, !P0 ;  /* 0x0000000700077208 */ /* 0x000fe20004000000 */
[----:B0-----:R-:W-:-:S05]  /*0310*/  IMAD.WIDE.U32 R2, R5, 0x4, R2 ;  /* 0x0000000405027825 */ /* 0x001fca00078e0002 */
[----:B------:R-:W-:Y:S01]  /*0320*/  STG.E desc[UR6][R2.64], R7 ;  /* 0x0000000702007986 */ /* 0x000fe2000c101906 */
[----:B------:R-:W-:Y:S05]  /*0330*/  EXIT ;  /* 0x000000000000794d */ /* 0x000fea0003800000 */
.L_x_9:
        /* <DEDUP_REMOVED lines=12> */
.L_x_22:


//--------------------- .text.default_function_kernel_1 --------------------------
	.section	.text.default_function_kernel_1,"ax",@progbits
	.align	128
        .global         default_function_kernel_1
        .type           default_function_kernel_1,@function
        .size           default_function_kernel_1,(.L_x_23 - default_function_kernel_1)
        .other          default_function_kernel_1,@"STO_CUDA_ENTRY STV_DEFAULT"
default_function_kernel_1:
.text.default_function_kernel_1:
[----:B------:R-:W-:Y:S01]  /*0000*/  LDC R1, c[0x0][0x37c] ;  /* 0x0000df00ff017b82 */ /* 0x000fe20000000800 */
[----:B------:R-:W0:Y:S07]  /*0010*/  S2R R0, SR_CTAID.X ;  /* 0x0000000000007919 */ /* 0x000e2e0000002500 */
[----:B------:R-:W0:Y:S01]  /*0020*/  LDC.64 R2, c[0x0][0x388] ;  /* 0x0000e200ff027b82 */ /* 0x000e220000000a00 */
[----:B------:R-:W1:Y:S01]  /*0030*/  LDCU.64 UR4, c[0x0][0x358] ;  /* 0x00006b00ff0477ac */ /* 0x000e620008000a00 */
[----:B0-----:R-:W-:-:S06]  /*0040*/  IMAD.WIDE.U32 R2, R0, 0x4, R2 ;  /* 0x0000000400027825 */ /* 0x001fcc00078e0002 */
[----:B-1----:R-:W2:Y:S01]  /*0050*/  LDG.E.CONSTANT R2, desc[UR4][R2.64] ;  /* 0x0000000402027981 */ /* 0x002ea2000c1e9900 */
[----:B------:R-:W-:Y:S02]  /*0060*/  HFMA2 R5, -RZ, RZ, 1.75, 0 ;  /* 0x3f000000ff057431 */ /* 0x000fe400000001ff */
[----:B--2---:R-:W-:Y:S01]  /*0070*/  FMUL.RZ R4, R2, 0.15915493667125701904 ;  /* 0x3e22f98302047820 */ /* 0x004fe2000040c000 */
[----:B------:R-:W-:-:S05]  /*0080*/  MOV R2, 0x3d10ecef ;  /* 0x3d10ecef00027802 */ /* 0x000fca0000000f00 */
[----:B------:R-:W0:Y:S02]  /*0090*/  MUFU.COS R4, R4 ;  /* 0x0000000400047308 */ /* 0x000e240000000000 */
[C---:B0-----:R-:W-:Y:S01]  /*00a0*/  FFMA R5, |R4|.reuse, -R5, 0.5 ;  /* 0x3f00000004057423 */ /* 0x041fe20000000a05 */
[C---:B------:R-:W-:Y:S02]  /*00b0*/  FSETP.NEU.AND P1, PT, |R4|.reuse, 1, PT ;  /* 0x3f8000000400780b */ /* 0x040fe40003f2d200 */
[----:B------:R-:W-:-:S03]  /*00c0*/  FSETP.GT.AND P0, PT, |R4|, 0.56000000238418579102, PT ;  /* 0x3f0f5c290400780b */ /* 0x000fc60003f04200 */
[----:B------:R-:W0:Y:S02]  /*00d0*/  MUFU.RSQ R6, R5 ;  /* 0x0000000500067308 */ /* 0x000e240000001400 */
[----:B0-----:R-:W-:Y:S01]  /*00e0*/  FMUL R7, R5, R6 ;  /* 0x0000000605077220 */ /* 0x001fe20000400000 */
[----:B------:R-:W-:-:S04]  /*00f0*/  FMUL R6, R6, -0.5 ;  /* 0xbf00000006067820 */ /* 0x000fc80000400000 */
[----:B------:R-:W-:-:S04]  /*0100*/  FFMA R6, R7, R6, 0.5 ;  /* 0x3f00000007067423 */ /* 0x000fc80000000006 */
[----:B------:R-:W-:Y:S01]  /*0110*/  FFMA R6, R7, R6, R7 ;  /* 0x0000000607067223 */ /* 0x000fe20000000007 */
[----:B------:R-:W-:-:S04]  /*0120*/  HFMA2 R7, -RZ, RZ, 1.9599609375, 20144 ;  /* 0x3fd774ebff077431 */ /* 0x000fc800000001ff */
[----:B------:R-:W-:Y:S02]  /*0130*/  FSEL R3, R6, RZ, P1 ;  /* 0x000000ff06037208 */ /* 0x000fe40000800000 */
[----:B------:R-:W-:Y:S02]  /*0140*/  FSETP.GT.AND P1, PT, R4, 0.56000000238418579102, PT ;  /* 0x3f0f5c290400780b */ /* 0x000fe40003f24000 */
[----:B------:R-:W-:-:S04]  /*0150*/  FSEL R3, R3, |R4|, P0 ;  /* 0x4000000403037208 */ /* 0x000fc80000000000 */
[----:B------:R-:W-:-:S05]  /*0160*/  LOP3.LUT R6, R3, 0x80000000, R4, 0xb8, !PT ;  /* 0x8000000003067812 */ /* 0x000fca00078eb804 */
[----:B------:R-:W-:-:S04]  /*0170*/  FMUL R5, R6, R6 ;  /* 0x0000000606057220 */ /* 0x000fc80000400000 */
[----:B------:R-:W-:-:S04]  /*0180*/  FFMA R2, R5, R2, 0.016980519518256187439 ;  /* 0x3c8b1abb05027423 */ /* 0x000fc80000000002 */
[----:B------:R-:W-:-:S04]  /*0190*/  FFMA R2, R5, R2, 0.030762933194637298584 ;  /* 0x3cfc028c05027423 */ /* 0x000fc80000000002 */
[----:B------:R-:W-:-:S04]  /*01a0*/  FFMA R2, R5, R2, 0.044709417968988418579 ;  /* 0x3d37213905027423 */ /* 0x000fc80000000002 */
[C---:B------:R-:W-:Y:S02]  /*01b0*/  FFMA R8, R5.reuse, R2, 0.074989043176174163818 ;  /* 0x3d9993db05087423 */ /* 0x040fe40000000002 */
[----:B------:R-:W0:Y:S02]  /*01c0*/  LDC.64 R2, c[0x0][0x380] ;  /* 0x0000e000ff027b82 */ /* 0x000e240000000a00 */
[----:B------:R-:W-:-:S04]  /*01d0*/  FFMA R8, R5, R8, 0.16666707396507263184 ;  /* 0x3e2aaac605087423 */ /* 0x000fc80000000008 */
[----:B------:R-:W-:-:S04]  /*01e0*/  FMUL R5, R5, R8 ;  /* 0x0000000805057220 */ /* 0x000fc80000400000 */
[----:B------:R-:W-:-:S05]  /*01f0*/  FFMA R5, R6, R5, R6 ;  /* 0x0000000506057223 */ /* 0x000fca0000000006 */
[----:B------:R-:W-:-:S05]  /*0200*/  FSEL R4, R5, -R5, P0 ;  /* 0x8000000505047208 */ /* 0x000fca0000000000 */
[----:B------:R-:W-:Y:S01]  /*0210*/  @!P1 FFMA R5, R7, 0.93318945169448852539, R4 ;  /* 0x3f6ee58107059823 */ /* 0x000fe20000000004 */
[----:B0-----:R-:W-:-:S04]  /*0220*/  IMAD.WIDE.U32 R2, R0, 0x4, R2 ;  /* 0x0000000400027825 */ /* 0x001fc800078e0002 */
[----:B------:R-:W-:-:S05]  /*0230*/  @P0 FADD R5, R5, R5 ;  /* 0x0000000505050221 */ /* 0x000fca0000000000 */
[----:B------:R-:W-:Y:S01]  /*0240*/  STG.E desc[UR4][R2.64], R5 ;  /* 0x0000000502007986 */ /* 0x000fe2000c101904 */
[----:B------:R-:W-:Y:S05]  /*0250*/  EXIT ;  /* 0x000000000000794d */ /* 0x000fea0003800000 */
.L_x_10:
        /* <DEDUP_REMOVED lines=10> */
.L_x_23:


//--------------------- .text.default_function_kernel_4 --------------------------
	.section	.text.default_function_kernel_4,"ax",@progbits
	.align	128
        .global         default_function_kernel_4
        .type           default_function_kernel_4,@function
        .size           default_function_kernel_4,(.L_x_24 - default_function_kernel_4)
        .other          default_function_kernel_4,@"STO_CUDA_ENTRY STV_DEFAULT"
default_function_kernel_4:
.text.default_function_kernel_4:
        /* <DEDUP_REMOVED lines=11> */
[----:B------:R-:W2:Y:S01]  /*00b0*/  LDG.E.CONSTANT R0, desc[UR6][R2.64] ;  /* 0x0000000602007981 */ /* 0x000ea2000c1e9900 */
[----:B------:R-:W-:Y:S01]  /*00c0*/  BSSY.RECONVERGENT B0, `(.L_x_11) ;  /* 0x0000043000007945 */ /* 0x000fe20003800200 */
[C---:B--2---:R-:W-:Y:S01]  /*00d0*/  FSETP.GEU.AND P0, PT, |R0|.reuse, |R5|, PT ;  /* 0x400000050000720b */ /* 0x044fe20003f0e200 */
[----:B------:R-:W-:-:S12]  /*00e0*/  FADD R6, |R0|, -RZ ;  /* 0x800000ff00067221 */ /* 0x000fd80000000200 */
        /* <DEDUP_REMOVED lines=20> */
[----:B------:R-:W-:-:S04]  /*0230*/  @!P1 FADD R2, R2, -1 ;  /* 0xbf80000002029421 */ /* 0x000fc80000000000 */
[----:B------:R-:W-:Y:S01]  /*0240*/  @P0 IMAD.MOV.U32 R3, RZ, RZ, R2 ;  /* 0x000000ffff030224 */ /* 0x000fe200078e0002 */
[----:B------:R-:W-:Y:S06]  /*0250*/  @P0 BRA `(.L_x_15) ;  /* 0x0000000000200947 */ /* 0x000fec0003800000 */
[----:B------:R-:W-:Y:S01]  /*0260*/  FADD R2, |R5|, |R5| ;  /* 0x4000000505027221 */ /* 0x000fe20000000200 */
[----:B------:R-:W-:-:S04]  /*0270*/  FADD R3, R3, 1 ;  /* 0x3f80000003037421 */ /* 0x000fc80000000000 */
[----:B------:R-:W-:-:S13]  /*0280*/  FSETP.GE.AND P0, PT, R8, R2, PT ;  /* 0x000000020800720b */ /* 0x000fda0003f06000 */
[----:B------:R-:W-:-:S05]  /*0290*/  @P0 FFMA R2, |R5|, -3, R8 ;  /* 0xc040000005020823 */ /* 0x000fca0000000208 */
[----:B------:R-:W-:Y:S01]  /*02a0*/  FSETP.GE.AND P1, PT, R2, RZ, P0 ;  /* 0x000000ff0200720b */ /* 0x000fe20000726000 */
[----:B------:R-:W-:-:S12]  /*02b0*/  @P0 FADD R2, R3, 1 ;  /* 0x3f80000003020421 */ /* 0x000fd80000000000 */
[----:B------:R-:W-:-:S04]  /*02c0*/  @P1 FADD R2, R2, 1 ;  /* 0x3f80000002021421 */ /* 0x000fc80000000000 */
[----:B------:R-:W-:-:S07]  /*02d0*/  @P0 IMAD.MOV.U32 R3, RZ, RZ, R2 ;  /* 0x000000ffff030224 */ /* 0x000fce00078e0002 */
.L_x_15:
[----:B------:R-:W-:Y:S05]  /*02e0*/  BSYNC.RECONVERGENT B1 ;  /* 0x0000000000017941 */ /* 0x000fea0003800200 */
.L_x_14:
[----:B------:R-:W-:Y:S01]  /*02f0*/  FFMA R6, -|R5|, R3, R6 ;  /* 0x0000000305067223 */ /* 0x000fe20000000306 */
[----:B------:R-:W-:Y:S06]  /*0300*/  BRA `(.L_x_12) ;  /* 0x0000000000787947 */ /* 0x000fec0003800000 */
.L_x_13:
        /* <DEDUP_REMOVED lines=14> */
.L_x_18:
        /* <DEDUP_REMOVED lines=13> */
.L_x_17:
[----:B------:R-:W-:Y:S05]  /*04c0*/  BSYNC.RECONVERGENT B1 ;  /* 0x0000000000017941 */ /* 0x000fea0003800200 */
.L_x_16:
[----:B0-----:R-:W-:-:S04]  /*04d0*/  FMUL R3, R6, 1.1920928955078125e-07 ;  /* 0x3400000006037820 */ /* 0x001fc80000400000 */
[----:B------:R-:W-:-:S07]  /*04e0*/  FMUL R6, R10, R3 ;  /* 0x000000030a067220 */ /* 0x000fce0000400000 */
.L_x_12:
[----:B------:R-:W-:Y:S05]  /*04f0*/  BSYNC.RECONVERGENT B0 ;  /* 0x0000000000007941 */ /* 0x000fea0003800200 */
.L_x_11:
[----:B------:R-:W0:Y:S01]  /*0500*/  LDC.64 R2, c[0x0][0x380] ;  /* 0x0000e000ff027b82 */ /* 0x000e220000000a00 */
[C---:B------:R-:W-:Y:S02]  /*0510*/  FSETP.NAN.AND P0, PT, |R6|.reuse, |R6|, PT ;  /* 0x400000060600720b */ /* 0x040fe40003f08200 */
[----:B------:R-:W-:-:S04]  /*0520*/  LOP3.LUT R5, R6, 0x80000000, R0, 0xb8, !PT ;  /* 0x8000000006057812 */ /* 0x000fc800078eb800 */
[----:B------:R-:W-:-:S05]  /*0530*/  FSEL R5, R6, R5, P0 ;  /* 0x0000000506057208 */ /* 0x000fca0000000000 */
[----:B------:R-:W-:Y:S01]  /*0540*/  FADD R5, -R0, R5 ;  /* 0x0000000500057221 */ /* 0x000fe20000000100 */
[----:B0-----:R-:W-:-:S05]  /*0550*/  IMAD.WIDE.U32 R2, R7, 0x4, R2 ;  /* 0x0000000407027825 */ /* 0x001fca00078e0002 */
[----:B------:R-:W-:Y:S01]  /*0560*/  STG.E desc[UR6][R2.64], R5 ;  /* 0x0000000502007986 */ /* 0x000fe2000c101906 */
[----:B------:R-:W-:Y:S05]  /*0570*/  EXIT ;  /* 0x000000000000794d */ /* 0x000fea0003800000 */
.L_x_19:
        /* <DEDUP_REMOVED lines=16> */
.L_x_24:


//--------------------- .text.default_function_kernel --------------------------
	.section	.text.default_function_kernel,"ax",@progbits
	.align	128
        .global         default_function_kernel
        .type           default_function_kernel,@function
        .size           default_function_kernel,(.L_x_25 - default_function_kernel)
        .other          default_function_kernel,@"STO_CUDA_ENTRY STV_DEFAULT"
default_function_kernel:
.text.default_function_kernel:
        /* <DEDUP_REMOVED lines=8> */
[----:B---3--:R-:W-:-:S06]  /*0080*/  IMAD.WIDE.U32 R2, R7, 0x4, R2 ;  /* 0x0000000407027825 */ /* 0x008fcc00078e0002 */
[----:B--2---:R-:W2:Y:S01]  /*0090*/  LDG.E.CONSTANT R2, desc[UR6][R2.64] ;  /* 0x0000000602027981 */ /* 0x004ea2000c1e9900 */
[----:B----4-:R-:W-:-:S04]  /*00a0*/  IMAD.WIDE.U32 R4, R7, 0x4, R4 ;  /* 0x0000000407047825 */ /* 0x010fc800078e0004 */
[----:B--2---:R-:W-:-:S06]  /*00b0*/  FMUL.RZ R9, R2, 0.15915493667125701904 ;  /* 0x3e22f98302097820 */ /* 0x004fcc000040c000 */
[----:B------:R-:W0:Y:S02]  /*00c0*/  MUFU.SIN R9, R9 ;  /* 0x0000000900097308 */ /* 0x000e240000000400 */
[----:B0-----:R-:W-:Y:S01]  /*00d0*/  STG.E desc[UR6][R4.64], R9 ;  /* 0x0000000904007986 */ /* 0x001fe2000c101906 */
[----:B------:R-:W-:Y:S05]  /*00e0*/  EXIT ;  /* 0x000000000000794d */ /* 0x000fea0003800000 */
.L_x_20:
        /* <DEDUP_REMOVED lines=9> */
.L_x_25:


//--------------------- .nv.shared.reserved.0     --------------------------
	.section	.nv.shared.reserved.0,"aw",@nobits
	.weak		__nv_reservedSMEM_offset_0_alias
	.size		__nv_reservedSMEM_offset_0_alias, 0, 64
	.other		__nv_reservedSMEM_offset_0_alias,@"STO_CUDA_RESERVED_SHARED STV_DEFAULT"
__nv_reservedSMEM_offset_0_alias:
	.zero		0
	.zero		64


//--------------------- .nv.constant0.default_function_kernel_3 --------------------------
	.section	.nv.constant0.default_function_kernel_3,"a",@progbits
	.sectionflags	@""
	.align	4
.nv.constant0.default_function_kernel_3:
	.zero		920


//--------------------- .nv.constant0.default_function_kernel_2 --------------------------
	.section	.nv.constant0.default_function_kernel_2,"a",@progbits
	.sectionflags	@""
	.align	4
.nv.constant0.default_function_kernel_2:
	.zero		912


//--------------------- .nv.constant0.default_function_kernel_1 --------------------------
	.section	.nv.constant0.default_function_kernel_1,"a",@progbits
	.sectionflags	@""
	.align	4
.nv.constant0.default_function_kernel_1:
	.zero		912


//--------------------- .nv.constant0.default_function_kernel_4 --------------------------
	.section	.nv.constant0.default_function_kernel_4,"a",@progbits
	.sectionflags	@""
	.align	4
.nv.constant0.default_function_kernel_4:
	.zero		920


//--------------------- .nv.constant0.default_function_kernel --------------------------
	.section	.nv.constant0.default_function_kernel,"a",@progbits
	.sectionflags	@""
	.align	4
.nv.constant0.default_function_kernel:
	.zero		912


//--------------------- SYMBOLS --------------------------

	.type		.nv.reservedSmem.offset0,@object
	.size		.nv.reservedSmem.offset0,0x4
